	.headerflags	@"EF_CUDA_TEXMODE_UNIFIED EF_CUDA_64BIT_ADDRESS EF_CUDA_ACCELERATORS EF_CUDA_SM90 EF_CUDA_VIRTUAL_SM(EF_CUDA_SM90)"
	.elftype	@"ET_EXEC"


//--------------------- .nv.info                  --------------------------
	.section	.nv.info,"",@"SHT_CUDA_INFO"
	.align	4


	//----- nvinfo : EIATTR_REGCOUNT
	.align		4
        /*0000*/ 	.byte	0x04, 0x2f
        /*0002*/ 	.short	(.L_3 - .L_2)
	.align		4
.L_2:
        /*0004*/ 	.word	index@(triton_poi_fused__native_batch_norm_legit_no_training_add_convolution_relu_15)
        /*0008*/ 	.word	0x00000016


	//----- nvinfo : EIATTR_MIN_STACK_SIZE
	.align		4
.L_3:
        /*000c*/ 	.byte	0x04, 0x12
        /*000e*/ 	.short	(.L_5 - .L_4)
	.align		4
.L_4:
        /*0010*/ 	.word	index@(triton_poi_fused__native_batch_norm_legit_no_training_add_convolution_relu_15)
        /*0014*/ 	.word	0x00000000


	//----- nvinfo : EIATTR_FRAME_SIZE
	.align		4
.L_5:
        /*0018*/ 	.byte	0x04, 0x11
        /*001a*/ 	.short	(.L_7 - .L_6)
	.align		4
.L_6:
        /*001c*/ 	.word	index@(triton_poi_fused__native_batch_norm_legit_no_training_add_convolution_relu_15)
        /*0020*/ 	.word	0x00000000


	//----- nvinfo : EIATTR_MIN_STACK_SIZE
	.align		4
.L_7:
        /*0024*/ 	.byte	0x04, 0x12
        /*0026*/ 	.short	(.L_9 - .L_8)
	.align		4
.L_8:
        /*0028*/ 	.word	index@(triton_poi_fused__native_batch_norm_legit_no_training_add_convolution_relu_15)
        /*002c*/ 	.word	0x00000000
.L_9:


//--------------------- .nv.info.triton_poi_fused__native_batch_norm_legit_no_training_add_convolution_relu_15 --------------------------
	.section	.nv.info.triton_poi_fused__native_batch_norm_legit_no_training_add_convolution_relu_15,"",@"SHT_CUDA_INFO"
	.sectionflags	@""
	.align	4


	//----- nvinfo : EIATTR_CUDA_API_VERSION
	.align		4
        /*0000*/ 	.byte	0x04, 0x37
        /*0002*/ 	.short	(.L_11 - .L_10)
.L_10:
        /*0004*/ 	.word	0x0000007c


	//----- nvinfo : EIATTR_KPARAM_INFO
	.align		4
.L_11:
        /*0008*/ 	.byte	0x04, 0x17
        /*000a*/ 	.short	(.L_13 - .L_12)
.L_12:
        /*000c*/ 	.word	0x00000000
        /*0010*/ 	.short	0x0008
        /*0012*/ 	.short	0x0040
        /*0014*/ 	.byte	0x00, 0xf0, 0x11, 0x00


	//----- nvinfo : EIATTR_KPARAM_INFO
	.align		4
.L_13:
        /*0018*/ 	.byte	0x04, 0x17
        /*001a*/ 	.short	(.L_15 - .L_14)
.L_14:
        /*001c*/ 	.word	0x00000000
        /*0020*/ 	.short	0x0007
        /*0022*/ 	.short	0x0038
        /*0024*/ 	.byte	0x00, 0xf4, 0x21, 0x00


	//----- nvinfo : EIATTR_KPARAM_INFO
	.align		4
.L_15:
        /*0028*/ 	.byte	0x04, 0x17
        /*002a*/ 	.short	(.L_17 - .L_16)
.L_16:
        /*002c*/ 	.word	0x00000000
        /*0030*/ 	.short	0x0006
        /*0032*/ 	.short	0x0030
        /*0034*/ 	.byte	0x00, 0xf4, 0x21, 0x00


	//----- nvinfo : EIATTR_KPARAM_INFO
	.align		4
.L_17:
        /*0038*/ 	.byte	0x04, 0x17
        /*003a*/ 	.short	(.L_19 - .L_18)
.L_18:
        /*003c*/ 	.word	0x00000000
        /*0040*/ 	.short	0x0005
        /*0042*/ 	.short	0x0028
        /*0044*/ 	.byte	0x00, 0xf4, 0x21, 0x00


	//----- nvinfo : EIATTR_KPARAM_INFO
	.align		4
.L_19:
        /*0048*/ 	.byte	0x04, 0x17
        /*004a*/ 	.short	(.L_21 - .L_20)
.L_20:
        /*004c*/ 	.word	0x00000000
        /*0050*/ 	.short	0x0004
        /*0052*/ 	.short	0x0020
        /*0054*/ 	.byte	0x00, 0xf4, 0x21, 0x00


	//----- nvinfo : EIATTR_KPARAM_INFO
	.align		4
.L_21:
        /*0058*/ 	.byte	0x04, 0x17
        /*005a*/ 	.short	(.L_23 - .L_22)
.L_22:
        /*005c*/ 	.word	0x00000000
        /*0060*/ 	.short	0x0003
        /*0062*/ 	.short	0x0018
        /*0064*/ 	.byte	0x00, 0xf4, 0x21, 0x00


	//----- nvinfo : EIATTR_KPARAM_INFO
	.align		4
.L_23:
        /*0068*/ 	.byte	0x04, 0x17
        /*006a*/ 	.short	(.L_25 - .L_24)
.L_24:
        /*006c*/ 	.word	0x00000000
        /*0070*/ 	.short	0x0002
        /*0072*/ 	.short	0x0010
        /*0074*/ 	.byte	0x00, 0xf4, 0x21, 0x00


	//----- nvinfo : EIATTR_KPARAM_INFO
	.align		4
.L_25:
        /*0078*/ 	.byte	0x04, 0x17
        /*007a*/ 	.short	(.L_27 - .L_26)
.L_26:
        /*007c*/ 	.word	0x00000000
        /*0080*/ 	.short	0x0001
        /*0082*/ 	.short	0x0008
        /*0084*/ 	.byte	0x00, 0xf4, 0x21, 0x00


	//----- nvinfo : EIATTR_KPARAM_INFO
	.align		4
.L_27:
        /*0088*/ 	.byte	0x04, 0x17
        /*008a*/ 	.short	(.L_29 - .L_28)
.L_28:
        /*008c*/ 	.word	0x00000000
        /*0090*/ 	.short	0x0000
        /*0092*/ 	.short	0x0000
        /*0094*/ 	.byte	0x00, 0xf4, 0x21, 0x00


	//----- nvinfo : EIATTR_SPARSE_MMA_MASK
	.align		4
.L_29:
        /*0098*/ 	.byte	0x03, 0x50
        /*009a*/ 	.short	0x0000


	//----- nvinfo : EIATTR_MAXREG_COUNT
	.align		4
        /*009c*/ 	.byte	0x03, 0x1b
        /*009e*/ 	.short	0x00ff


	//----- nvinfo : EIATTR_EXIT_INSTR_OFFSETS
	.align		4
        /*00a0*/ 	.byte	0x04, 0x1c
        /*00a2*/ 	.short	(.L_31 - .L_30)


	//   ....[0]....
.L_30:
        /*00a4*/ 	.word	0x00000370


	//----- nvinfo : EIATTR_REQNTID
	.align		4
.L_31:
        /*00a8*/ 	.byte	0x04, 0x10
        /*00aa*/ 	.short	(.L_33 - .L_32)
.L_32:
        /*00ac*/ 	.word	0x00000080
        /*00b0*/ 	.word	0x00000001
        /*00b4*/ 	.word	0x00000001


	//----- nvinfo : EIATTR_CBANK_PARAM_SIZE
	.align		4
.L_33:
        /*00b8*/ 	.byte	0x03, 0x19
        /*00ba*/ 	.short	0x0044


	//----- nvinfo : EIATTR_PARAM_CBANK
	.align		4
        /*00bc*/ 	.byte	0x04, 0x0a
        /*00be*/ 	.short	(.L_35 - .L_34)
	.align		4
.L_34:
        /*00c0*/ 	.word	index@(.nv.constant0.triton_poi_fused__native_batch_norm_legit_no_training_add_convolution_relu_15)
        /*00c4*/ 	.short	0x0210
        /*00c6*/ 	.short	0x0044


	//----- nvinfo : EIATTR_SW_WAR
	.align		4
.L_35:
        /*00c8*/ 	.byte	0x04, 0x36
        /*00ca*/ 	.short	(.L_37 - .L_36)
.L_36:
        /*00cc*/ 	.word	0x00000008
.L_37:


//--------------------- .nv.callgraph             --------------------------
	.section	.nv.callgraph,"",@"SHT_CUDA_CALLGRAPH"
	.align	4
	.sectionentsize	8
	.align		4
        /*0000*/ 	.word	0x00000000
	.align		4
        /*0004*/ 	.word	0xffffffff
	.align		4
        /*0008*/ 	.word	0x00000000
	.align		4
        /*000c*/ 	.word	0xfffffffe
	.align		4
        /*0010*/ 	.word	0x00000000
	.align		4
        /*0014*/ 	.word	0xfffffffd
	.align		4
        /*0018*/ 	.word	0x00000000
	.align		4
        /*001c*/ 	.word	0xfffffffc


//--------------------- .nv.constant4             --------------------------
	.section	.nv.constant4,"a",@progbits
	.align	8
	.align		8
.nv.constant4:
        /*0000*/ 	.dword	_$_str
	.align		8
        /*0008*/ 	.dword	_$_str_$_2


//--------------------- .text.triton_poi_fused__native_batch_norm_legit_no_training_add_convolution_relu_15 --------------------------
	.section	.text.triton_poi_fused__native_batch_norm_legit_no_training_add_convolution_relu_15,"ax",@progbits
	.align	128
        .global         triton_poi_fused__native_batch_norm_legit_no_training_add_convolution_relu_15
        .type           triton_poi_fused__native_batch_norm_legit_no_training_add_convolution_relu_15,@function
        .size           triton_poi_fused__native_batch_norm_legit_no_training_add_convolution_relu_15,(.L_x_1 - triton_poi_fused__native_batch_norm_legit_no_training_add_convolution_relu_15)
        .other          triton_poi_fused__native_batch_norm_legit_no_training_add_convolution_relu_15,@"STO_CUDA_ENTRY STV_DEFAULT"
triton_poi_fused__native_batch_norm_legit_no_training_add_convolution_relu_15:
.text.triton_poi_fused__native_batch_norm_legit_no_training_add_convolution_relu_15:
[----:B------:R-:W-:Y:S01]  /*0000*/  LDC R1, c[0x0][0x28] ;  /* 0x00000a00ff017b82 */ /* 0x000fe20000000800 */
[----:B------:R-:W1:Y:S07]  /*0010*/  S2R R0, SR_TID.X ;  /* 0x0000000000007919 */ /* 0x000e6e0000002100 */
[----:B------:R-:W2:Y:S01]  /*0020*/  LDC.64 R14, c[0x0][0x230] ;  /* 0x00008c00ff0e7b82 */ /* 0x000ea20000000a00 */
[----:B------:R-:W-:Y:S01]  /*0030*/  ULDC.64 UR4, c[0x0][0x208] ;  /* 0x0000820000047ab9 */ /* 0x000fe20000000a00 */
[----:B------:R-:W3:Y:S06]  /*0040*/  S2R R3, SR_CTAID.X ;  /* 0x0000000000037919 */ /* 0x000eec0000002500 */
[----:B------:R-:W4:Y:S08]  /*0050*/  LDC.64 R16, c[0x0][0x218] ;  /* 0x00008600ff107b82 */ /* 0x000f300000000a00 */
[----:B------:R-:W5:Y:S08]  /*0060*/  LDC.64 R18, c[0x0][0x228] ;  /* 0x00008a00ff127b82 */ /* 0x000f700000000a00 */
[----:B------:R-:W5:Y:S01]  /*0070*/  LDC.64 R8, c[0x0][0x238] ;  /* 0x00008e00ff087b82 */ /* 0x000f620000000a00 */
[----:B-1----:R-:W-:-:S07]  /*0080*/  LOP3.LUT R0, R0, 0x7f, RZ, 0xc0, !PT ;  /* 0x0000007f00007812 */ /* 0x002fce00078ec0ff */
[----:B------:R-:W1:Y:S01]  /*0090*/  LDC.64 R4, c[0x0][0x240] ;  /* 0x00009000ff047b82 */ /* 0x000e620000000a00 */
[----:B---3--:R-:W-:-:S05]  /*00a0*/  LEA R0, R3, R0, 0x7 ;  /* 0x0000000003007211 */ /* 0x008fca00078e38ff */
[----:B------:R-:W-:Y:S02]  /*00b0*/  IMAD.HI R2, R0, 0x2aaaaaab, RZ ;  /* 0x2aaaaaab00027827 */ /* 0x000fe400078e02ff */
[----:B------:R-:W3:Y:S03]  /*00c0*/  LDC.64 R10, c[0x0][0x220] ;  /* 0x00008800ff0a7b82 */ /* 0x000ee60000000a00 */
[----:B------:R-:W-:-:S04]  /*00d0*/  SHF.R.U32.HI R3, RZ, 0x1f, R2 ;  /* 0x0000001fff037819 */ /* 0x000fc80000011602 */
[----:B------:R-:W-:-:S05]  /*00e0*/  LEA.HI R3, R2, R3, RZ, 0x1c ;  /* 0x0000000302037211 */ /* 0x000fca00078fe0ff */
[----:B------:R-:W-:Y:S02]  /*00f0*/  IMAD R7, R3, -0x60, R0 ;  /* 0xffffffa003077824 */ /* 0x000fe400078e0200 */
[----:B------:R-:W1:Y:S02]  /*0100*/  LDC.64 R2, c[0x0][0x210] ;  /* 0x00008400ff027b82 */ /* 0x000e640000000a00 */
[----:B--2---:R-:W-:-:S05]  /*0110*/  IMAD.WIDE R14, R7, 0x4, R14 ;  /* 0x00000004070e7825 */ /* 0x004fca00078e020e */
[----:B------:R-:W2:Y:S01]  /*0120*/  LDG.E.EL R6, desc[UR4][R14.64] ;  /* 0x000000040e067981 */ /* 0x000ea2000c2e1900 */
[----:B----4-:R-:W-:-:S04]  /*0130*/  IMAD.WIDE R16, R7, 0x4, R16 ;  /* 0x0000000407107825 */ /* 0x010fc800078e0210 */
[----:B-----5:R-:W-:Y:S01]  /*0140*/  IMAD.WIDE R18, R7, 0x4, R18 ;  /* 0x0000000407127825 */ /* 0x020fe200078e0212 */
[----:B------:R-:W4:Y:S04]  /*0150*/  LDG.E.EL R12, desc[UR4][R16.64] ;  /* 0x00000004100c7981 */ /* 0x000f28000c2e1900 */
[----:B------:R-:W5:Y:S01]  /*0160*/  LDG.E.EL R13, desc[UR4][R18.64] ;  /* 0x00000004120d7981 */ /* 0x000f62000c2e1900 */
[----:B01----:R-:W-:-:S05]  /*0170*/  IMAD.WIDE R2, R0, 0x4, R2 ;  /* 0x0000000400027825 */ /* 0x003fca00078e0202 */
[----:B------:R-:W4:Y:S01]  /*0180*/  LDG.E R15, desc[UR4][R2.64] ;  /* 0x00000004020f7981 */ /* 0x000f22000c1e1900 */
[----:B------:R-:W-:-:S04]  /*0190*/  IMAD.WIDE R8, R7, 0x4, R8 ;  /* 0x0000000407087825 */ /* 0x000fc800078e0208 */
[----:B------:R-:W-:Y:S02]  /*01a0*/  IMAD.WIDE R4, R7, 0x4, R4 ;  /* 0x0000000407047825 */ /* 0x000fe400078e0204 */
[----:B------:R0:W5:Y:S04]  /*01b0*/  LDG.E.EL R8, desc[UR4][R8.64] ;  /* 0x0000000408087981 */ /* 0x000168000c2e1900 */
[----:B------:R1:W5:Y:S01]  /*01c0*/  LDG.E.EL R7, desc[UR4][R4.64] ;  /* 0x0000000404077981 */ /* 0x000362000c2e1900 */
[----:B---3--:R-:W-:-:S06]  /*01d0*/  IMAD.WIDE R10, R0, 0x4, R10 ;  /* 0x00000004000a7825 */ /* 0x008fcc00078e020a */
[----:B------:R-:W3:Y:S01]  /*01e0*/  LDG.E R10, desc[UR4][R10.64] ;  /* 0x000000040a0a7981 */ /* 0x000ee2000c1e1900 */
[----:B0-----:R-:W-:Y:S01]  /*01f0*/  HFMA2.MMA R9, -RZ, RZ, 1.625, 0 ;  /* 0x3e800000ff097435 */ /* 0x001fe200000001ff */
[----:B--2---:R-:W-:-:S04]  /*0200*/  FADD R6, R6, 9.9999997473787516356e-06 ;  /* 0x3727c5ac06067421 */ /* 0x004fc80000000000 */
[----:B------:R-:W0:Y:S02]  /*0210*/  MUFU.SQRT R14, R6 ;  /* 0x00000006000e7308 */ /* 0x000e240000002000 */
[C---:B0-----:R-:W-:Y:S02]  /*0220*/  FSETP.GT.AND P0, PT, R14.reuse, 8.50705917302346158658e+37, PT ;  /* 0x7e8000000e00780b */ /* 0x041fe40003f04000 */
[----:B------:R-:W-:-:S11]  /*0230*/  FSETP.GEU.AND P1, PT, R14, 1.175494350822287508e-38, PT ;  /* 0x008000000e00780b */ /* 0x000fd60003f2e000 */
[----:B------:R-:W-:-:S04]  /*0240*/  @P0 FMUL R14, R14, 0.25 ;  /* 0x3e8000000e0e0820 */ /* 0x000fc80000400000 */
[----:B------:R-:W-:-:S06]  /*0250*/  @!P1 FMUL R14, R14, 16777216 ;  /* 0x4b8000000e0e9820 */ /* 0x000fcc0000400000 */
[----:B------:R-:W0:Y:S01]  /*0260*/  MUFU.RCP R14, R14 ;  /* 0x0000000e000e7308 */ /* 0x000e220000001000 */
[----:B-1----:R-:W-:Y:S01]  /*0270*/  FSEL R5, R9, 1, P0 ;  /* 0x3f80000009057808 */ /* 0x002fe20000000000 */
[----:B----4-:R-:W-:-:S04]  /*0280*/  FADD R12, R15, R12 ;  /* 0x0000000c0f0c7221 */ /* 0x010fc80000000000 */
[----:B------:R-:W-:Y:S01]  /*0290*/  @!P1 FMUL R5, R5, 16777216 ;  /* 0x4b80000005059820 */ /* 0x000fe20000400000 */
[----:B-----5:R-:W-:-:S03]  /*02a0*/  FADD R13, -R13, R12 ;  /* 0x0000000c0d0d7221 */ /* 0x020fc60000000100 */
[----:B0-----:R-:W-:Y:S02]  /*02b0*/  FMUL R16, R14, R5 ;  /* 0x000000050e107220 */ /* 0x001fe40000400000 */
[----:B------:R-:W0:Y:S02]  /*02c0*/  LDC.64 R4, c[0x0][0x248] ;  /* 0x00009200ff047b82 */ /* 0x000e240000000a00 */
[----:B------:R-:W-:-:S04]  /*02d0*/  FMUL R13, R13, R16 ;  /* 0x000000100d0d7220 */ /* 0x000fc80000400000 */
[----:B------:R-:W-:-:S05]  /*02e0*/  FFMA R7, R8, R13, R7 ;  /* 0x0000000d08077223 */ /* 0x000fca0000000007 */
[----:B------:R-:W-:-:S04]  /*02f0*/  FSETP.GEU.AND P0, PT, R7, RZ, PT ;  /* 0x000000ff0700720b */ /* 0x000fc80003f0e000 */
[----:B------:R-:W-:-:S04]  /*0300*/  FSEL R7, R7, RZ, P0 ;  /* 0x000000ff07077208 */ /* 0x000fc80000000000 */
[----:B---3--:R-:W-:Y:S01]  /*0310*/  FSETP.GEU.AND P0, PT, R7, -R10, PT ;  /* 0x8000000a0700720b */ /* 0x008fe20003f0e000 */
[----:B------:R-:W-:Y:S01]  /*0320*/  FADD R6, R10, R7 ;  /* 0x000000070a067221 */ /* 0x000fe20000000000 */
[----:B0-----:R-:W-:-:S04]  /*0330*/  IMAD.WIDE R4, R0, 0x4, R4 ;  /* 0x0000000400047825 */ /* 0x001fc800078e0204 */
[----:B------:R-:W-:Y:S01]  /*0340*/  FSEL R7, R6, RZ, P0 ;  /* 0x000000ff06077208 */ /* 0x000fe20000000000 */
[----:B------:R-:W-:Y:S04]  /*0350*/  STG.E desc[UR4][R2.64], R12 ;  /* 0x0000000c02007986 */ /* 0x000fe8000c101904 */
[----:B------:R-:W-:Y:S01]  /*0360*/  STG.E desc[UR4][R4.64], R7 ;  /* 0x0000000704007986 */ /* 0x000fe2000c101904 */
[----:B------:R-:W-:Y:S05]  /*0370*/  EXIT ;  /* 0x000000000000794d */ /* 0x000fea0003800000 */
.L_x_0:
[----:B------:R-:W-:-:S00]  /*0380*/  BRA `(.L_x_0) ;  /* 0xfffffffc00fc7947 */ /* 0x000fc0000383ffff */
[----:B------:R-:W-:-:S00]  /*0390*/  NOP ;  /* 0x0000000000007918 */ /* 0x000fc00000000000 */
        /* <DEDUP_REMOVED lines=14> */
.L_x_1:


//--------------------- .nv.global.init           --------------------------
	.section	.nv.global.init,"aw",@progbits
.nv.global.init:
	.type		_$_str,@object
	.size		_$_str,(_$_str_$_2 - _$_str)
_$_str:
        /*0000*/ 	.byte	0x5f, 0x5f, 0x43, 0x55, 0x44, 0x41, 0x5f, 0x46, 0x54, 0x5a, 0x00
	.type		_$_str_$_2,@object
	.size		_$_str_$_2,(.L_1 - _$_str_$_2)
_$_str_$_2:
        /*000b*/ 	.byte	0x5f, 0x5f, 0x43, 0x55, 0x44, 0x41, 0x5f, 0x50, 0x52, 0x45, 0x43, 0x5f, 0x53, 0x51, 0x52, 0x54
        /*001b*/ 	.byte	0x00
.L_1:


//--------------------- .nv.constant0.triton_poi_fused__native_batch_norm_legit_no_training_add_convolution_relu_15 --------------------------
	.section	.nv.constant0.triton_poi_fused__native_batch_norm_legit_no_training_add_convolution_relu_15,"a",@progbits
	.sectionflags	@""
	.align	4
.nv.constant0.triton_poi_fused__native_batch_norm_legit_no_training_add_convolution_relu_15:
	.zero		596
